//
// Generated by NVIDIA NVVM Compiler
//
// Compiler Build ID: CL-36424714
// Cuda compilation tools, release 13.0, V13.0.88
// Based on NVVM 20.0.0
//

.version 9.0
.target sm_100
.address_size 64

	// .globl	_Z19reduce_warp_shufflePiS_i

.visible .entry _Z19reduce_warp_shufflePiS_i(
	.param .u64 .ptr .align 1 _Z19reduce_warp_shufflePiS_i_param_0,
	.param .u64 .ptr .align 1 _Z19reduce_warp_shufflePiS_i_param_1,
	.param .u32 _Z19reduce_warp_shufflePiS_i_param_2
)
{
	.reg .pred 	%p<8>;
	.reg .b32 	%r<22>;
	.reg .b64 	%rd<7>;

	ld.param.u64 	%rd1, [_Z19reduce_warp_shufflePiS_i_param_0];
	ld.param.u64 	%rd2, [_Z19reduce_warp_shufflePiS_i_param_1];
	ld.param.u32 	%r7, [_Z19reduce_warp_shufflePiS_i_param_2];
	mov.u32 	%r1, %tid.x;
	mov.u32 	%r8, %ctaid.x;
	mov.u32 	%r9, %ntid.x;
	mad.lo.s32 	%r2, %r8, %r9, %r1;
	setp.ge.s32 	%p1, %r2, %r7;
	mov.b32 	%r21, 0;
	@%p1 bra 	$L__BB0_2;
	cvta.to.global.u64 	%rd3, %rd1;
	mul.wide.s32 	%rd4, %r2, 4;
	add.s64 	%rd5, %rd3, %rd4;
	ld.global.u32 	%r21, [%rd5];
$L__BB0_2:
	shfl.sync.down.b32	%r10|%p2, %r21, 16, 31, -1;
	add.s32 	%r11, %r10, %r21;
	shfl.sync.down.b32	%r12|%p3, %r11, 8, 31, -1;
	add.s32 	%r13, %r12, %r11;
	shfl.sync.down.b32	%r14|%p4, %r13, 4, 31, -1;
	add.s32 	%r15, %r14, %r13;
	shfl.sync.down.b32	%r16|%p5, %r15, 2, 31, -1;
	add.s32 	%r17, %r16, %r15;
	shfl.sync.down.b32	%r18|%p6, %r17, 1, 31, -1;
	add.s32 	%r5, %r18, %r17;
	and.b32  	%r19, %r1, 31;
	setp.ne.s32 	%p7, %r19, 0;
	@%p7 bra 	$L__BB0_4;
	cvta.to.global.u64 	%rd6, %rd2;
	atom.global.add.u32 	%r20, [%rd6], %r5;
$L__BB0_4:
	ret;

}


// ===== COMPILED SASS (sm_100) =====

	.target	sm_100

	.elftype	@"ET_EXEC"


//--------------------- .note.nv.tkinfo           --------------------------
	.section	.note.nv.tkinfo,"",@"SHT_NOTE"
	.sectionflags	@"SHF_NOTE_NV_TKINFO"
	.tkinfo
        /*0018*/ 	.word	0x00000002
        /*0030*/ 	.string	""
        /*0030*/ 	.string	"ptxas"
        /*0030*/ 	.string	"Cuda compilation tools, release 13.0, V13.0.88"
        /*0030*/ 	.string	"Build cuda_13.0.r13.0/compiler.36424714_0"
        /*0030*/ 	.string	"-arch sm_100 -m 64 "



//--------------------- .note.nv.cuinfo           --------------------------
	.section	.note.nv.cuinfo,"",@"SHT_NOTE"
	.sectionflags	@"SHF_NOTE_NV_CUINFO"
        /*0018*/ 	.short	0x0002
        /*001a*/ 	.short	0x0064
        /*001c*/ 	.short	0x0082
	.zero		2


//--------------------- .nv.info                  --------------------------
	.section	.nv.info,"",@"SHT_CUDA_INFO"
	.align	4


	//----- nvinfo : EIATTR_REGCOUNT
	.align		4
        /*0000*/ 	.byte	0x04, 0x2f
        /*0002*/ 	.short	(.L_1 - .L_0)
	.align		4
.L_0:
        /*0004*/ 	.word	index@(_Z19reduce_warp_shufflePiS_i)
        /*0008*/ 	.word	0x0000000a


	//----- nvinfo : EIATTR_FRAME_SIZE
	.align		4
.L_1:
        /*000c*/ 	.byte	0x04, 0x11
        /*000e*/ 	.short	(.L_3 - .L_2)
	.align		4
.L_2:
        /*0010*/ 	.word	index@(_Z19reduce_warp_shufflePiS_i)
        /*0014*/ 	.word	0x00000000


	//----- nvinfo : EIATTR_MIN_STACK_SIZE
	.align		4
.L_3:
        /*0018*/ 	.byte	0x04, 0x12
        /*001a*/ 	.short	(.L_5 - .L_4)
	.align		4
.L_4:
        /*001c*/ 	.word	index@(_Z19reduce_warp_shufflePiS_i)
        /*0020*/ 	.word	0x00000000
.L_5:


//--------------------- .nv.compat                --------------------------
	.section	.nv.compat,"",@"SHT_CUDA_COMPAT_INFO"
	.align	4
        /*0000*/ 	.byte	0x02, 0x09, 0x00, 0x00, 0x02, 0x02, 0x01, 0x00, 0x02, 0x05, 0x05, 0x00, 0x03, 0x07, 0x01, 0x01
        /*0010*/ 	.byte	0x02, 0x03, 0x00, 0x00, 0x02, 0x06, 0x01, 0x00, 0x04, 0x0b, 0x08, 0x00, 0x09, 0x00, 0x00, 0x00
        /*0020*/ 	.byte	0x00, 0x00, 0x00, 0x00


//--------------------- .nv.info._Z19reduce_warp_shufflePiS_i --------------------------
	.section	.nv.info._Z19reduce_warp_shufflePiS_i,"",@"SHT_CUDA_INFO"
	.sectionflags	@""
	.align	4


	//----- nvinfo : EIATTR_CUDA_API_VERSION
	.align		4
        /*0000*/ 	.byte	0x04, 0x37
        /*0002*/ 	.short	(.L_7 - .L_6)
.L_6:
        /*0004*/ 	.word	0x00000082


	//----- nvinfo : EIATTR_KPARAM_INFO
	.align		4
.L_7:
        /*0008*/ 	.byte	0x04, 0x17
        /*000a*/ 	.short	(.L_9 - .L_8)
.L_8:
        /*000c*/ 	.word	0x00000000
        /*0010*/ 	.short	0x0002
        /*0012*/ 	.short	0x0010
        /*0014*/ 	.byte	0x00, 0xf0, 0x11, 0x00


	//----- nvinfo : EIATTR_KPARAM_INFO
	.align		4
.L_9:
        /*0018*/ 	.byte	0x04, 0x17
        /*001a*/ 	.short	(.L_11 - .L_10)
.L_10:
        /*001c*/ 	.word	0x00000000
        /*0020*/ 	.short	0x0001
        /*0022*/ 	.short	0x0008
        /*0024*/ 	.byte	0x00, 0xf5, 0x21, 0x00


	//----- nvinfo : EIATTR_KPARAM_INFO
	.align		4
.L_11:
        /*0028*/ 	.byte	0x04, 0x17
        /*002a*/ 	.short	(.L_13 - .L_12)
.L_12:
        /*002c*/ 	.word	0x00000000
        /*0030*/ 	.short	0x0000
        /*0032*/ 	.short	0x0000
        /*0034*/ 	.byte	0x00, 0xf5, 0x21, 0x00


	//----- nvinfo : EIATTR_SPARSE_MMA_MASK
	.align		4
.L_13:
        /*0038*/ 	.byte	0x03, 0x50
        /*003a*/ 	.short	0x0000


	//----- nvinfo : EIATTR_MAXREG_COUNT
	.align		4
        /*003c*/ 	.byte	0x03, 0x1b
        /*003e*/ 	.short	0x00ff


	//----- nvinfo : EIATTR_MERCURY_ISA_VERSION
	.align		4
        /*0040*/ 	.byte	0x03, 0x5f
        /*0042*/ 	.short	0x0101


	//----- nvinfo : EIATTR_INT_WARP_WIDE_INSTR_OFFSETS
	.align		4
        /*0044*/ 	.byte	0x04, 0x31
        /*0046*/ 	.short	(.L_15 - .L_14)


	//   ....[0]....
.L_14:
        /*0048*/ 	.word	0x000001d0


	//   ....[1]....
        /*004c*/ 	.word	0x000001e0


	//----- nvinfo : EIATTR_COOP_GROUP_MASK_REGIDS
	.align		4
.L_15:
        /*0050*/ 	.byte	0x04, 0x29
        /*0052*/ 	.short	(.L_17 - .L_16)


	//   ....[0]....
.L_16:
        /*0054*/ 	.word	0xffffffff


	//   ....[1]....
        /*0058*/ 	.word	0xffffffff


	//   ....[2]....
        /*005c*/ 	.word	0xffffffff


	//   ....[3]....
        /*0060*/ 	.word	0xffffffff


	//   ....[4]....
        /*0064*/ 	.word	0xffffffff


	//----- nvinfo : EIATTR_COOP_GROUP_INSTR_OFFSETS
	.align		4
.L_17:
        /*0068*/ 	.byte	0x04, 0x28
        /*006a*/ 	.short	(.L_19 - .L_18)


	//   ....[0]....
.L_18:
        /*006c*/ 	.word	0x000000f0


	//   ....[1]....
        /*0070*/ 	.word	0x00000120


	//   ....[2]....
        /*0074*/ 	.word	0x00000140


	//   ....[3]....
        /*0078*/ 	.word	0x00000160


	//   ....[4]....
        /*007c*/ 	.word	0x00000180


	//----- nvinfo : EIATTR_VRC_CTA_INIT_COUNT
	.align		4
.L_19:
        /*0080*/ 	.byte	0x02, 0x4a
	.zero		1
	.zero		1


	//----- nvinfo : EIATTR_EXIT_INSTR_OFFSETS
	.align		4
        /*0084*/ 	.byte	0x04, 0x1c
        /*0086*/ 	.short	(.L_21 - .L_20)


	//   ....[0]....
.L_20:
        /*0088*/ 	.word	0x00000190


	//   ....[1]....
        /*008c*/ 	.word	0x00000230


	//----- nvinfo : EIATTR_CRS_STACK_SIZE
	.align		4
.L_21:
        /*0090*/ 	.byte	0x04, 0x1e
        /*0092*/ 	.short	(.L_23 - .L_22)
.L_22:
        /*0094*/ 	.word	0x00000000


	//----- nvinfo : EIATTR_CBANK_PARAM_SIZE
	.align		4
.L_23:
        /*0098*/ 	.byte	0x03, 0x19
        /*009a*/ 	.short	0x0014


	//----- nvinfo : EIATTR_PARAM_CBANK
	.align		4
        /*009c*/ 	.byte	0x04, 0x0a
        /*009e*/ 	.short	(.L_25 - .L_24)
	.align		4
.L_24:
        /*00a0*/ 	.word	index@(.nv.constant0._Z19reduce_warp_shufflePiS_i)
        /*00a4*/ 	.short	0x0380
        /*00a6*/ 	.short	0x0014


	//----- nvinfo : EIATTR_SW_WAR
	.align		4
.L_25:
        /*00a8*/ 	.byte	0x04, 0x36
        /*00aa*/ 	.short	(.L_27 - .L_26)
.L_26:
        /*00ac*/ 	.word	0x00000008
.L_27:


//--------------------- .nv.callgraph             --------------------------
	.section	.nv.callgraph,"",@"SHT_CUDA_CALLGRAPH"
	.align	4
	.sectionentsize	8
	.align		4
        /*0000*/ 	.word	0x00000000
	.align		4
        /*0004*/ 	.word	0xffffffff
	.align		4
        /*0008*/ 	.word	0x00000000
	.align		4
        /*000c*/ 	.word	0xfffffffe
	.align		4
        /*0010*/ 	.word	0x00000000
	.align		4
        /*0014*/ 	.word	0xfffffffd
	.align		4
        /*0018*/ 	.word	0x00000000
	.align		4
        /*001c*/ 	.word	0xfffffffc


//--------------------- .text._Z19reduce_warp_shufflePiS_i --------------------------
	.section	.text._Z19reduce_warp_shufflePiS_i,"ax",@progbits
	.align	128
        .global         _Z19reduce_warp_shufflePiS_i
        .type           _Z19reduce_warp_shufflePiS_i,@function
        .size           _Z19reduce_warp_shufflePiS_i,(.L_x_3 - _Z19reduce_warp_shufflePiS_i)
        .other          _Z19reduce_warp_shufflePiS_i,@"STO_CUDA_ENTRY STV_DEFAULT"
_Z19reduce_warp_shufflePiS_i:
.text._Z19reduce_warp_shufflePiS_i:
[----:B------:R-:W-:Y:S01]  /*0000*/  LDC R1, c[0x0][0x37c] ;  /* 0x0000df00ff017b82 */ /* 0x000fe20000000800 */
[----:B------:R-:W0:Y:S07]  /*0010*/  S2R R6, SR_TID.X ;  /* 0x0000000000067919 */ /* 0x000e2e0000002100 */
[----:B------:R-:W0:Y:S01]  /*0020*/  S2UR UR4, SR_CTAID.X ;  /* 0x00000000000479c3 */ /* 0x000e220000002500 */
[----:B------:R-:W1:Y:S01]  /*0030*/  LDCU UR5, c[0x0][0x390] ;  /* 0x00007200ff0577ac */ /* 0x000e620008000800 */
[----:B------:R-:W-:Y:S01]  /*0040*/  BSSY.RECONVERGENT B0, `(.L_x_0) ;  /* 0x000000a000007945 */ /* 0x000fe20003800200 */
[----:B------:R-:W-:Y:S01]  /*0050*/  IMAD.MOV.U32 R2, RZ, RZ, RZ ;  /* 0x000000ffff027224 */ /* 0x000fe200078e00ff */
[----:B------:R-:W2:Y:S04]  /*0060*/  LDCU.64 UR6, c[0x0][0x358] ;  /* 0x00006b00ff0677ac */ /* 0x000ea80008000a00 */
[----:B------:R-:W0:Y:S02]  /*0070*/  LDC R5, c[0x0][0x360] ;  /* 0x0000d800ff057b82 */ /* 0x000e240000000800 */
[----:B0-----:R-:W-:-:S05]  /*0080*/  IMAD R5, R5, UR4, R6 ;  /* 0x0000000405057c24 */ /* 0x001fca000f8e0206 */
[----:B-1----:R-:W-:-:S13]  /*0090*/  ISETP.GE.AND P0, PT, R5, UR5, PT ;  /* 0x0000000505007c0c */ /* 0x002fda000bf06270 */
[----:B--2---:R-:W-:Y:S05]  /*00a0*/  @P0 BRA `(.L_x_1) ;  /* 0x00000000000c0947 */ /* 0x004fea0003800000 */
[----:B------:R-:W0:Y:S02]  /*00b0*/  LDC.64 R2, c[0x0][0x380] ;  /* 0x0000e000ff027b82 */ /* 0x000e240000000a00 */
[----:B0-----:R-:W-:-:S06]  /*00c0*/  IMAD.WIDE R2, R5, 0x4, R2 ;  /* 0x0000000405027825 */ /* 0x001fcc00078e0202 */
[----:B------:R0:W5:Y:S02]  /*00d0*/  LDG.E R2, desc[UR6][R2.64] ;  /* 0x0000000602027981 */ /* 0x000164000c1e1900 */
.L_x_1:
[----:B------:R-:W-:Y:S05]  /*00e0*/  BSYNC.RECONVERGENT B0 ;  /* 0x0000000000007941 */ /* 0x000fea0003800200 */
.L_x_0:
[----:B0----5:R-:W0:Y:S01]  /*00f0*/  SHFL.DOWN PT, R3, R2, 0x10, 0x1f ;  /* 0x0a001f0002037f89 */ /* 0x021e2200000e0000 */
[----:B------:R-:W-:Y:S02]  /*0100*/  LOP3.LUT P0, RZ, R6, 0x1f, RZ, 0xc0, !PT ;  /* 0x0000001f06ff7812 */ /* 0x000fe4000780c0ff */
[----:B0-----:R-:W-:-:S05]  /*0110*/  IADD3 R3, PT, PT, R3, R2, RZ ;  /* 0x0000000203037210 */ /* 0x001fca0007ffe0ff */
[----:B------:R-:W0:Y:S02]  /*0120*/  SHFL.DOWN PT, R0, R3, 0x8, 0x1f ;  /* 0x09001f0003007f89 */ /* 0x000e2400000e0000 */
[----:B0-----:R-:W-:-:S05]  /*0130*/  IMAD.IADD R0, R3, 0x1, R0 ;  /* 0x0000000103007824 */ /* 0x001fca00078e0200 */
[----:B------:R-:W0:Y:S02]  /*0140*/  SHFL.DOWN PT, R5, R0, 0x4, 0x1f ;  /* 0x08801f0000057f89 */ /* 0x000e2400000e0000 */
[----:B0-----:R-:W-:-:S05]  /*0150*/  IADD3 R5, PT, PT, R0, R5, RZ ;  /* 0x0000000500057210 */ /* 0x001fca0007ffe0ff */
[----:B------:R-:W0:Y:S02]  /*0160*/  SHFL.DOWN PT, R4, R5, 0x2, 0x1f ;  /* 0x08401f0005047f89 */ /* 0x000e2400000e0000 */
[----:B0-----:R-:W-:-:S05]  /*0170*/  IMAD.IADD R4, R5, 0x1, R4 ;  /* 0x0000000105047824 */ /* 0x001fca00078e0204 */
[----:B------:R0:W1:Y:S01]  /*0180*/  SHFL.DOWN PT, R7, R4, 0x1, 0x1f ;  /* 0x08201f0004077f89 */ /* 0x00006200000e0000 */
[----:B------:R-:W-:Y:S05]  /*0190*/  @P0 EXIT ;  /* 0x000000000000094d */ /* 0x000fea0003800000 */
[----:B------:R-:W2:Y:S01]  /*01a0*/  S2R R0, SR_LANEID ;  /* 0x0000000000007919 */ /* 0x000ea20000000000 */
[----:B-1----:R-:W-:Y:S01]  /*01b0*/  IADD3 R7, PT, PT, R4, R7, RZ ;  /* 0x0000000704077210 */ /* 0x002fe20007ffe0ff */
[----:B------:R-:W1:Y:S01]  /*01c0*/  LDC.64 R2, c[0x0][0x388] ;  /* 0x0000e200ff027b82 */ /* 0x000e620000000a00 */
[----:B------:R-:W-:-:S07]  /*01d0*/  VOTEU.ANY UR4, UPT, PT ;  /* 0x0000000000047886 */ /* 0x000fce00038e0100 */
[----:B------:R-:W3:Y:S01]  /*01e0*/  REDUX.SUM UR5, R7 ;  /* 0x00000000070573c4 */ /* 0x000ee2000000c000 */
[----:B------:R-:W-:Y:S01]  /*01f0*/  UFLO.U32 UR4, UR4 ;  /* 0x00000004000472bd */ /* 0x000fe200080e0000 */
[----:B---3--:R-:W-:-:S05]  /*0200*/  IMAD.U32 R5, RZ, RZ, UR5 ;  /* 0x00000005ff057e24 */ /* 0x008fca000f8e00ff */
[----:B--2---:R-:W-:-:S13]  /*0210*/  ISETP.EQ.U32.AND P0, PT, R0, UR4, PT ;  /* 0x0000000400007c0c */ /* 0x004fda000bf02070 */
[----:B-1----:R-:W-:Y:S01]  /*0220*/  @P0 REDG.E.ADD.STRONG.GPU desc[UR6][R2.64], R5 ;  /* 0x000000050200098e */ /* 0x002fe2000c12e106 */
[----:B------:R-:W-:Y:S05]  /*0230*/  EXIT ;  /* 0x000000000000794d */ /* 0x000fea0003800000 */
.L_x_2:
[----:B------:R-:W-:-:S00]  /*0240*/  BRA `(.L_x_2) ;  /* 0xfffffffc00fc7947 */ /* 0x000fc0000383ffff */
[----:B------:R-:W-:-:S00]  /*0250*/  NOP ;  /* 0x0000000000007918 */ /* 0x000fc00000000000 */
        /* <DEDUP_REMOVED lines=10> */
.L_x_3:


//--------------------- .nv.shared.reserved.0     --------------------------
	.section	.nv.shared.reserved.0,"aw",@nobits
	.weak		__nv_reservedSMEM_offset_0_alias
	.size		__nv_reservedSMEM_offset_0_alias, 0, 64
	.other		__nv_reservedSMEM_offset_0_alias,@"STO_CUDA_RESERVED_SHARED STV_DEFAULT"
__nv_reservedSMEM_offset_0_alias:
	.zero		0
	.zero		64


//--------------------- .nv.constant0._Z19reduce_warp_shufflePiS_i --------------------------
	.section	.nv.constant0._Z19reduce_warp_shufflePiS_i,"a",@progbits
	.sectionflags	@""
	.align	4
.nv.constant0._Z19reduce_warp_shufflePiS_i:
	.zero		916


//--------------------- SYMBOLS --------------------------

	.type		.nv.reservedSmem.offset0,@object
	.size		.nv.reservedSmem.offset0,0x4
